//
// Generated by NVIDIA NVVM Compiler
//
// Compiler Build ID: CL-36424714
// Cuda compilation tools, release 13.0, V13.0.88
// Based on NVVM 20.0.0
//

.version 9.0
.target sm_100
.address_size 64

	// .globl	_Z5saxpyiifPfii

.visible .entry _Z5saxpyiifPfii(
	.param .u32 _Z5saxpyiifPfii_param_0,
	.param .u32 _Z5saxpyiifPfii_param_1,
	.param .f32 _Z5saxpyiifPfii_param_2,
	.param .u64 .ptr .align 1 _Z5saxpyiifPfii_param_3,
	.param .u32 _Z5saxpyiifPfii_param_4,
	.param .u32 _Z5saxpyiifPfii_param_5
)
{


	ret;

}


// ===== COMPILED SASS (sm_100) =====

	.target	sm_100

	.elftype	@"ET_EXEC"


//--------------------- .note.nv.tkinfo           --------------------------
	.section	.note.nv.tkinfo,"",@"SHT_NOTE"
	.sectionflags	@"SHF_NOTE_NV_TKINFO"
	.tkinfo
        /*0018*/ 	.word	0x00000002
        /*0030*/ 	.string	""
        /*0030*/ 	.string	"ptxas"
        /*0030*/ 	.string	"Cuda compilation tools, release 13.0, V13.0.88"
        /*0030*/ 	.string	"Build cuda_13.0.r13.0/compiler.36424714_0"
        /*0030*/ 	.string	"-arch sm_100 -m 64 "



//--------------------- .note.nv.cuinfo           --------------------------
	.section	.note.nv.cuinfo,"",@"SHT_NOTE"
	.sectionflags	@"SHF_NOTE_NV_CUINFO"
        /*0018*/ 	.short	0x0002
        /*001a*/ 	.short	0x0064
        /*001c*/ 	.short	0x0082
	.zero		2


//--------------------- .nv.info                  --------------------------
	.section	.nv.info,"",@"SHT_CUDA_INFO"
	.align	4


	//----- nvinfo : EIATTR_REGCOUNT
	.align		4
        /*0000*/ 	.byte	0x04, 0x2f
        /*0002*/ 	.short	(.L_1 - .L_0)
	.align		4
.L_0:
        /*0004*/ 	.word	index@(_Z5saxpyiifPfii)
        /*0008*/ 	.word	0x00000004


	//----- nvinfo : EIATTR_FRAME_SIZE
	.align		4
.L_1:
        /*000c*/ 	.byte	0x04, 0x11
        /*000e*/ 	.short	(.L_3 - .L_2)
	.align		4
.L_2:
        /*0010*/ 	.word	index@(_Z5saxpyiifPfii)
        /*0014*/ 	.word	0x00000000


	//----- nvinfo : EIATTR_MIN_STACK_SIZE
	.align		4
.L_3:
        /*0018*/ 	.byte	0x04, 0x12
        /*001a*/ 	.short	(.L_5 - .L_4)
	.align		4
.L_4:
        /*001c*/ 	.word	index@(_Z5saxpyiifPfii)
        /*0020*/ 	.word	0x00000000
.L_5:


//--------------------- .nv.compat                --------------------------
	.section	.nv.compat,"",@"SHT_CUDA_COMPAT_INFO"
	.align	4
        /*0000*/ 	.byte	0x02, 0x09, 0x00, 0x00, 0x02, 0x02, 0x01, 0x00, 0x02, 0x05, 0x05, 0x00, 0x03, 0x07, 0x01, 0x01
        /*0010*/ 	.byte	0x02, 0x03, 0x00, 0x00, 0x02, 0x06, 0x01, 0x00, 0x04, 0x0b, 0x08, 0x00, 0x09, 0x00, 0x00, 0x00
        /*0020*/ 	.byte	0x00, 0x00, 0x00, 0x00


//--------------------- .nv.info._Z5saxpyiifPfii  --------------------------
	.section	.nv.info._Z5saxpyiifPfii,"",@"SHT_CUDA_INFO"
	.sectionflags	@""
	.align	4


	//----- nvinfo : EIATTR_CUDA_API_VERSION
	.align		4
        /*0000*/ 	.byte	0x04, 0x37
        /*0002*/ 	.short	(.L_7 - .L_6)
.L_6:
        /*0004*/ 	.word	0x00000082


	//----- nvinfo : EIATTR_KPARAM_INFO
	.align		4
.L_7:
        /*0008*/ 	.byte	0x04, 0x17
        /*000a*/ 	.short	(.L_9 - .L_8)
.L_8:
        /*000c*/ 	.word	0x00000000
        /*0010*/ 	.short	0x0005
        /*0012*/ 	.short	0x001c
        /*0014*/ 	.byte	0x00, 0xf0, 0x11, 0x00


	//----- nvinfo : EIATTR_KPARAM_INFO
	.align		4
.L_9:
        /*0018*/ 	.byte	0x04, 0x17
        /*001a*/ 	.short	(.L_11 - .L_10)
.L_10:
        /*001c*/ 	.word	0x00000000
        /*0020*/ 	.short	0x0004
        /*0022*/ 	.short	0x0018
        /*0024*/ 	.byte	0x00, 0xf0, 0x11, 0x00


	//----- nvinfo : EIATTR_KPARAM_INFO
	.align		4
.L_11:
        /*0028*/ 	.byte	0x04, 0x17
        /*002a*/ 	.short	(.L_13 - .L_12)
.L_12:
        /*002c*/ 	.word	0x00000000
        /*0030*/ 	.short	0x0003
        /*0032*/ 	.short	0x0010
        /*0034*/ 	.byte	0x00, 0xf5, 0x21, 0x00


	//----- nvinfo : EIATTR_KPARAM_INFO
	.align		4
.L_13:
        /*0038*/ 	.byte	0x04, 0x17
        /*003a*/ 	.short	(.L_15 - .L_14)
.L_14:
        /*003c*/ 	.word	0x00000000
        /*0040*/ 	.short	0x0002
        /*0042*/ 	.short	0x0008
        /*0044*/ 	.byte	0x00, 0xf0, 0x11, 0x00


	//----- nvinfo : EIATTR_KPARAM_INFO
	.align		4
.L_15:
        /*0048*/ 	.byte	0x04, 0x17
        /*004a*/ 	.short	(.L_17 - .L_16)
.L_16:
        /*004c*/ 	.word	0x00000000
        /*0050*/ 	.short	0x0001
        /*0052*/ 	.short	0x0004
        /*0054*/ 	.byte	0x00, 0xf0, 0x11, 0x00


	//----- nvinfo : EIATTR_KPARAM_INFO
	.align		4
.L_17:
        /*0058*/ 	.byte	0x04, 0x17
        /*005a*/ 	.short	(.L_19 - .L_18)
.L_18:
        /*005c*/ 	.word	0x00000000
        /*0060*/ 	.short	0x0000
        /*0062*/ 	.short	0x0000
        /*0064*/ 	.byte	0x00, 0xf0, 0x11, 0x00


	//----- nvinfo : EIATTR_SPARSE_MMA_MASK
	.align		4
.L_19:
        /*0068*/ 	.byte	0x03, 0x50
        /*006a*/ 	.short	0x0000


	//----- nvinfo : EIATTR_MAXREG_COUNT
	.align		4
        /*006c*/ 	.byte	0x03, 0x1b
        /*006e*/ 	.short	0x00ff


	//----- nvinfo : EIATTR_MERCURY_ISA_VERSION
	.align		4
        /*0070*/ 	.byte	0x03, 0x5f
        /*0072*/ 	.short	0x0101


	//----- nvinfo : EIATTR_VRC_CTA_INIT_COUNT
	.align		4
        /*0074*/ 	.byte	0x02, 0x4a
	.zero		1
	.zero		1


	//----- nvinfo : EIATTR_EXIT_INSTR_OFFSETS
	.align		4
        /*0078*/ 	.byte	0x04, 0x1c
        /*007a*/ 	.short	(.L_21 - .L_20)


	//   ....[0]....
.L_20:
        /*007c*/ 	.word	0x00000010


	//----- nvinfo : EIATTR_CBANK_PARAM_SIZE
	.align		4
.L_21:
        /*0080*/ 	.byte	0x03, 0x19
        /*0082*/ 	.short	0x0020


	//----- nvinfo : EIATTR_PARAM_CBANK
	.align		4
        /*0084*/ 	.byte	0x04, 0x0a
        /*0086*/ 	.short	(.L_23 - .L_22)
	.align		4
.L_22:
        /*0088*/ 	.word	index@(.nv.constant0._Z5saxpyiifPfii)
        /*008c*/ 	.short	0x0380
        /*008e*/ 	.short	0x0020


	//----- nvinfo : EIATTR_SW_WAR
	.align		4
.L_23:
        /*0090*/ 	.byte	0x04, 0x36
        /*0092*/ 	.short	(.L_25 - .L_24)
.L_24:
        /*0094*/ 	.word	0x00000008
.L_25:


//--------------------- .nv.callgraph             --------------------------
	.section	.nv.callgraph,"",@"SHT_CUDA_CALLGRAPH"
	.align	4
	.sectionentsize	8
	.align		4
        /*0000*/ 	.word	0x00000000
	.align		4
        /*0004*/ 	.word	0xffffffff
	.align		4
        /*0008*/ 	.word	0x00000000
	.align		4
        /*000c*/ 	.word	0xfffffffe
	.align		4
        /*0010*/ 	.word	0x00000000
	.align		4
        /*0014*/ 	.word	0xfffffffd
	.align		4
        /*0018*/ 	.word	0x00000000
	.align		4
        /*001c*/ 	.word	0xfffffffc


//--------------------- .text._Z5saxpyiifPfii     --------------------------
	.section	.text._Z5saxpyiifPfii,"ax",@progbits
	.align	128
        .global         _Z5saxpyiifPfii
        .type           _Z5saxpyiifPfii,@function
        .size           _Z5saxpyiifPfii,(.L_x_1 - _Z5saxpyiifPfii)
        .other          _Z5saxpyiifPfii,@"STO_CUDA_ENTRY STV_DEFAULT"
_Z5saxpyiifPfii:
.text._Z5saxpyiifPfii:
[----:B------:R-:W-:Y:S01]  /*0000*/  LDC R1, c[0x0][0x37c] ;  /* 0x0000df00ff017b82 */ /* 0x000fe20000000800 */
[----:B------:R-:W-:Y:S05]  /*0010*/  EXIT ;  /* 0x000000000000794d */ /* 0x000fea0003800000 */
.L_x_0:
[----:B------:R-:W-:-:S00]  /*0020*/  BRA `(.L_x_0) ;  /* 0xfffffffc00fc7947 */ /* 0x000fc0000383ffff */
[----:B------:R-:W-:-:S00]  /*0030*/  NOP ;  /* 0x0000000000007918 */ /* 0x000fc00000000000 */
        /* <DEDUP_REMOVED lines=12> */
.L_x_1:


//--------------------- .nv.shared.reserved.0     --------------------------
	.section	.nv.shared.reserved.0,"aw",@nobits
	.weak		__nv_reservedSMEM_offset_0_alias
	.size		__nv_reservedSMEM_offset_0_alias, 0, 64
	.other		__nv_reservedSMEM_offset_0_alias,@"STO_CUDA_RESERVED_SHARED STV_DEFAULT"
__nv_reservedSMEM_offset_0_alias:
	.zero		0
	.zero		64


//--------------------- .nv.constant0._Z5saxpyiifPfii --------------------------
	.section	.nv.constant0._Z5saxpyiifPfii,"a",@progbits
	.sectionflags	@""
	.align	4
.nv.constant0._Z5saxpyiifPfii:
	.zero		928


//--------------------- SYMBOLS --------------------------

	.type		.nv.reservedSmem.offset0,@object
	.size		.nv.reservedSmem.offset0,0x4
